//
// Generated by NVIDIA NVVM Compiler
//
// Compiler Build ID: CL-36424714
// Cuda compilation tools, release 13.0, V13.0.88
// Based on NVVM 20.0.0
//

.version 9.0
.target sm_100
.address_size 64

	// .globl	_Z23ConvolutionKernelTensorP6__halfS0_Pfi

.visible .entry _Z23ConvolutionKernelTensorP6__halfS0_Pfi(
	.param .u64 .ptr .align 1 _Z23ConvolutionKernelTensorP6__halfS0_Pfi_param_0,
	.param .u64 .ptr .align 1 _Z23ConvolutionKernelTensorP6__halfS0_Pfi_param_1,
	.param .u64 .ptr .align 1 _Z23ConvolutionKernelTensorP6__halfS0_Pfi_param_2,
	.param .u32 _Z23ConvolutionKernelTensorP6__halfS0_Pfi_param_3
)
{
	.reg .b32 	%r<18>;
	.reg .b32 	%f<10>;
	.reg .b64 	%rd<7>;

	ld.param.u64 	%rd1, [_Z23ConvolutionKernelTensorP6__halfS0_Pfi_param_0];
	ld.param.u64 	%rd2, [_Z23ConvolutionKernelTensorP6__halfS0_Pfi_param_1];
	ld.param.u64 	%rd3, [_Z23ConvolutionKernelTensorP6__halfS0_Pfi_param_2];
	cvta.to.global.u64 	%rd4, %rd1;
	cvta.to.global.u64 	%rd5, %rd2;
	cvta.to.global.u64 	%rd6, %rd3;
	mov.b32 	%r1, 16;
	wmma.load.a.sync.aligned.col.m16n16k16.global.f16 	{%r2, %r3, %r4, %r5, %r6, %r7, %r8, %r9}, [%rd4], %r1;
	wmma.load.b.sync.aligned.row.m16n16k16.global.f16 	{%r10, %r11, %r12, %r13, %r14, %r15, %r16, %r17}, [%rd5], %r1;
	mov.f32 	%f1, 0f00000000;
	wmma.mma.sync.aligned.col.row.m16n16k16.f32.f32 {%f2, %f3, %f4, %f5, %f6, %f7, %f8, %f9}, {%r2, %r3, %r4, %r5, %r6, %r7, %r8, %r9}, {%r10, %r11, %r12, %r13, %r14, %r15, %r16, %r17}, {%f1, %f1, %f1, %f1, %f1, %f1, %f1, %f1};
	wmma.store.d.sync.aligned.row.m16n16k16.global.f32 	[%rd6], {%f2, %f3, %f4, %f5, %f6, %f7, %f8, %f9}, %r1;
	ret;

}


// ===== COMPILED SASS (sm_100) =====

	.target	sm_100

	.elftype	@"ET_EXEC"


//--------------------- .note.nv.tkinfo           --------------------------
	.section	.note.nv.tkinfo,"",@"SHT_NOTE"
	.sectionflags	@"SHF_NOTE_NV_TKINFO"
	.tkinfo
        /*0018*/ 	.word	0x00000002
        /*0030*/ 	.string	""
        /*0030*/ 	.string	"ptxas"
        /*0030*/ 	.string	"Cuda compilation tools, release 13.0, V13.0.88"
        /*0030*/ 	.string	"Build cuda_13.0.r13.0/compiler.36424714_0"
        /*0030*/ 	.string	"-arch sm_100 -m 64 "



//--------------------- .note.nv.cuinfo           --------------------------
	.section	.note.nv.cuinfo,"",@"SHT_NOTE"
	.sectionflags	@"SHF_NOTE_NV_CUINFO"
        /*0018*/ 	.short	0x0002
        /*001a*/ 	.short	0x0064
        /*001c*/ 	.short	0x0082
	.zero		2


//--------------------- .nv.info                  --------------------------
	.section	.nv.info,"",@"SHT_CUDA_INFO"
	.align	4


	//----- nvinfo : EIATTR_REGCOUNT
	.align		4
        /*0000*/ 	.byte	0x04, 0x2f
        /*0002*/ 	.short	(.L_1 - .L_0)
	.align		4
.L_0:
        /*0004*/ 	.word	index@(_Z23ConvolutionKernelTensorP6__halfS0_Pfi)
        /*0008*/ 	.word	0x0000001e


	//----- nvinfo : EIATTR_FRAME_SIZE
	.align		4
.L_1:
        /*000c*/ 	.byte	0x04, 0x11
        /*000e*/ 	.short	(.L_3 - .L_2)
	.align		4
.L_2:
        /*0010*/ 	.word	index@(_Z23ConvolutionKernelTensorP6__halfS0_Pfi)
        /*0014*/ 	.word	0x00000000


	//----- nvinfo : EIATTR_MIN_STACK_SIZE
	.align		4
.L_3:
        /*0018*/ 	.byte	0x04, 0x12
        /*001a*/ 	.short	(.L_5 - .L_4)
	.align		4
.L_4:
        /*001c*/ 	.word	index@(_Z23ConvolutionKernelTensorP6__halfS0_Pfi)
        /*0020*/ 	.word	0x00000000
.L_5:


//--------------------- .nv.compat                --------------------------
	.section	.nv.compat,"",@"SHT_CUDA_COMPAT_INFO"
	.align	4
        /*0000*/ 	.byte	0x02, 0x09, 0x00, 0x00, 0x02, 0x02, 0x01, 0x00, 0x02, 0x05, 0x05, 0x00, 0x03, 0x07, 0x01, 0x01
        /*0010*/ 	.byte	0x02, 0x03, 0x00, 0x00, 0x02, 0x06, 0x01, 0x00, 0x04, 0x0b, 0x08, 0x00, 0x09, 0x00, 0x00, 0x00
        /*0020*/ 	.byte	0x00, 0x00, 0x00, 0x00


//--------------------- .nv.info._Z23ConvolutionKernelTensorP6__halfS0_Pfi --------------------------
	.section	.nv.info._Z23ConvolutionKernelTensorP6__halfS0_Pfi,"",@"SHT_CUDA_INFO"
	.sectionflags	@""
	.align	4


	//----- nvinfo : EIATTR_CUDA_API_VERSION
	.align		4
        /*0000*/ 	.byte	0x04, 0x37
        /*0002*/ 	.short	(.L_7 - .L_6)
.L_6:
        /*0004*/ 	.word	0x00000082


	//----- nvinfo : EIATTR_KPARAM_INFO
	.align		4
.L_7:
        /*0008*/ 	.byte	0x04, 0x17
        /*000a*/ 	.short	(.L_9 - .L_8)
.L_8:
        /*000c*/ 	.word	0x00000000
        /*0010*/ 	.short	0x0003
        /*0012*/ 	.short	0x0018
        /*0014*/ 	.byte	0x00, 0xf0, 0x11, 0x00


	//----- nvinfo : EIATTR_KPARAM_INFO
	.align		4
.L_9:
        /*0018*/ 	.byte	0x04, 0x17
        /*001a*/ 	.short	(.L_11 - .L_10)
.L_10:
        /*001c*/ 	.word	0x00000000
        /*0020*/ 	.short	0x0002
        /*0022*/ 	.short	0x0010
        /*0024*/ 	.byte	0x00, 0xf5, 0x21, 0x00


	//----- nvinfo : EIATTR_KPARAM_INFO
	.align		4
.L_11:
        /*0028*/ 	.byte	0x04, 0x17
        /*002a*/ 	.short	(.L_13 - .L_12)
.L_12:
        /*002c*/ 	.word	0x00000000
        /*0030*/ 	.short	0x0001
        /*0032*/ 	.short	0x0008
        /*0034*/ 	.byte	0x00, 0xf5, 0x21, 0x00


	//----- nvinfo : EIATTR_KPARAM_INFO
	.align		4
.L_13:
        /*0038*/ 	.byte	0x04, 0x17
        /*003a*/ 	.short	(.L_15 - .L_14)
.L_14:
        /*003c*/ 	.word	0x00000000
        /*0040*/ 	.short	0x0000
        /*0042*/ 	.short	0x0000
        /*0044*/ 	.byte	0x00, 0xf5, 0x21, 0x00


	//----- nvinfo : EIATTR_SPARSE_MMA_MASK
	.align		4
.L_15:
        /*0048*/ 	.byte	0x03, 0x50
        /*004a*/ 	.short	0x0000


	//----- nvinfo : EIATTR_WMMA_USED
	.align		4
        /*004c*/ 	.byte	0x01, 0x2b
	.zero		2


	//----- nvinfo : EIATTR_MAXREG_COUNT
	.align		4
        /*0050*/ 	.byte	0x03, 0x1b
        /*0052*/ 	.short	0x00ff


	//----- nvinfo : EIATTR_MERCURY_ISA_VERSION
	.align		4
        /*0054*/ 	.byte	0x03, 0x5f
        /*0056*/ 	.short	0x0101


	//----- nvinfo : EIATTR_VRC_CTA_INIT_COUNT
	.align		4
        /*0058*/ 	.byte	0x02, 0x4a
	.zero		1
	.zero		1


	//----- nvinfo : EIATTR_EXIT_INSTR_OFFSETS
	.align		4
        /*005c*/ 	.byte	0x04, 0x1c
        /*005e*/ 	.short	(.L_17 - .L_16)


	//   ....[0]....
.L_16:
        /*0060*/ 	.word	0x00000250


	//----- nvinfo : EIATTR_CBANK_PARAM_SIZE
	.align		4
.L_17:
        /*0064*/ 	.byte	0x03, 0x19
        /*0066*/ 	.short	0x001c


	//----- nvinfo : EIATTR_PARAM_CBANK
	.align		4
        /*0068*/ 	.byte	0x04, 0x0a
        /*006a*/ 	.short	(.L_19 - .L_18)
	.align		4
.L_18:
        /*006c*/ 	.word	index@(.nv.constant0._Z23ConvolutionKernelTensorP6__halfS0_Pfi)
        /*0070*/ 	.short	0x0380
        /*0072*/ 	.short	0x001c


	//----- nvinfo : EIATTR_SW_WAR
	.align		4
.L_19:
        /*0074*/ 	.byte	0x04, 0x36
        /*0076*/ 	.short	(.L_21 - .L_20)
.L_20:
        /*0078*/ 	.word	0x00000008
.L_21:


//--------------------- .nv.callgraph             --------------------------
	.section	.nv.callgraph,"",@"SHT_CUDA_CALLGRAPH"
	.align	4
	.sectionentsize	8
	.align		4
        /*0000*/ 	.word	0x00000000
	.align		4
        /*0004*/ 	.word	0xffffffff
	.align		4
        /*0008*/ 	.word	0x00000000
	.align		4
        /*000c*/ 	.word	0xfffffffe
	.align		4
        /*0010*/ 	.word	0x00000000
	.align		4
        /*0014*/ 	.word	0xfffffffd
	.align		4
        /*0018*/ 	.word	0x00000000
	.align		4
        /*001c*/ 	.word	0xfffffffc


//--------------------- .text._Z23ConvolutionKernelTensorP6__halfS0_Pfi --------------------------
	.section	.text._Z23ConvolutionKernelTensorP6__halfS0_Pfi,"ax",@progbits
	.align	128
        .global         _Z23ConvolutionKernelTensorP6__halfS0_Pfi
        .type           _Z23ConvolutionKernelTensorP6__halfS0_Pfi,@function
        .size           _Z23ConvolutionKernelTensorP6__halfS0_Pfi,(.L_x_1 - _Z23ConvolutionKernelTensorP6__halfS0_Pfi)
        .other          _Z23ConvolutionKernelTensorP6__halfS0_Pfi,@"STO_CUDA_ENTRY STV_DEFAULT"
_Z23ConvolutionKernelTensorP6__halfS0_Pfi:
.text._Z23ConvolutionKernelTensorP6__halfS0_Pfi:
[----:B------:R-:W-:Y:S01]  /*0000*/  LDC R1, c[0x0][0x37c] ;  /* 0x0000df00ff017b82 */ /* 0x000fe20000000800 */
[----:B------:R-:W0:Y:S01]  /*0010*/  S2R R5, SR_LANEID ;  /* 0x0000000000057919 */ /* 0x000e220000000000 */
[----:B------:R-:W1:Y:S01]  /*0020*/  LDCU.128 UR8, c[0x0][0x380] ;  /* 0x00007000ff0877ac */ /* 0x000e620008000c00 */
[----:B------:R-:W-:Y:S01]  /*0030*/  IMAD.MOV.U32 R3, RZ, RZ, RZ ;  /* 0x000000ffff037224 */ /* 0x000fe200078e00ff */
[----:B------:R-:W2:Y:S01]  /*0040*/  LDCU.64 UR4, c[0x0][0x358] ;  /* 0x00006b00ff0477ac */ /* 0x000ea20008000a00 */
[----:B------:R-:W3:Y:S01]  /*0050*/  LDCU.64 UR6, c[0x0][0x390] ;  /* 0x00007200ff0677ac */ /* 0x000ee20008000a00 */
[----:B0-----:R-:W-:Y:S02]  /*0060*/  LOP3.LUT R2, R5, 0x3, RZ, 0xc0, !PT ;  /* 0x0000000305027812 */ /* 0x001fe400078ec0ff */
[----:B------:R-:W-:-:S05]  /*0070*/  SHF.R.U32.HI R5, RZ, 0x2, R5 ;  /* 0x00000002ff057819 */ /* 0x000fca0000011605 */
[----:B------:R-:W-:-:S03]  /*0080*/  IMAD.WIDE.U32 R2, R5, 0x8, R2 ;  /* 0x0000000805027825 */ /* 0x000fc600078e0002 */
[C---:B-1----:R-:W-:Y:S02]  /*0090*/  LEA R8, P0, R2.reuse, UR8, 0x2 ;  /* 0x0000000802087c11 */ /* 0x042fe4000f8010ff */
[C---:B------:R-:W-:Y:S02]  /*00a0*/  LEA R10, P1, R2.reuse, UR10, 0x2 ;  /* 0x0000000a020a7c11 */ /* 0x040fe4000f8210ff */
[C-C-:B------:R-:W-:Y:S02]  /*00b0*/  LEA.HI.X R9, R2.reuse, UR9, R3.reuse, 0x2, P0 ;  /* 0x0000000902097c11 */ /* 0x140fe400080f1403 */
[----:B------:R-:W-:-:S03]  /*00c0*/  LEA.HI.X R11, R2, UR11, R3, 0x2, P1 ;  /* 0x0000000b020b7c11 */ /* 0x000fc600088f1403 */
[----:B--2---:R-:W2:Y:S04]  /*00d0*/  LDG.E R0, desc[UR4][R8.64] ;  /* 0x0000000408007981 */ /* 0x004ea8000c1e1900 */
[----:B------:R-:W4:Y:S04]  /*00e0*/  LDG.E R13, desc[UR4][R10.64] ;  /* 0x000000040a0d7981 */ /* 0x000f28000c1e1900 */
[----:B------:R-:W5:Y:S04]  /*00f0*/  LDG.E R14, desc[UR4][R10.64+0x100] ;  /* 0x000100040a0e7981 */ /* 0x000f68000c1e1900 */
[----:B------:R-:W3:Y:S04]  /*0100*/  LDG.E R12, desc[UR4][R8.64+0x10] ;  /* 0x00001004080c7981 */ /* 0x000ee8000c1e1900 */
[----:B------:R-:W3:Y:S04]  /*0110*/  LDG.E R6, desc[UR4][R8.64+0x100] ;  /* 0x0001000408067981 */ /* 0x000ee8000c1e1900 */
[----:B------:R-:W3:Y:S04]  /*0120*/  LDG.E R7, desc[UR4][R8.64+0x110] ;  /* 0x0001100408077981 */ /* 0x000ee8000c1e1900 */
[----:B------:R-:W3:Y:S04]  /*0130*/  LDG.E R15, desc[UR4][R10.64+0x10] ;  /* 0x000010040a0f7981 */ /* 0x000ee8000c1e1900 */
[----:B------:R-:W3:Y:S04]  /*0140*/  LDG.E R16, desc[UR4][R10.64+0x110] ;  /* 0x000110040a107981 */ /* 0x000ee8000c1e1900 */
[----:B--2---:R-:W-:Y:S04]  /*0150*/  MOVM.16.MT88 R4, R0 ;  /* 0x000000000004723a */ /* 0x004fe80000000000 */
[----:B----4-:R-:W-:Y:S04]  /*0160*/  MOVM.16.MT88 R18, R13 ;  /* 0x000000000d12723a */ /* 0x010fe80000000000 */
[----:B-----5:R-:W-:Y:S04]  /*0170*/  MOVM.16.MT88 R19, R14 ;  /* 0x000000000e13723a */ /* 0x020fe80000000000 */
[----:B---3--:R-:W-:Y:S04]  /*0180*/  MOVM.16.MT88 R5, R12 ;  /* 0x000000000c05723a */ /* 0x008fe80000000000 */
[----:B------:R-:W-:Y:S04]  /*0190*/  MOVM.16.MT88 R6, R6 ;  /* 0x000000000606723a */ /* 0x000fe80000000000 */
[----:B------:R-:W0:Y:S04]  /*01a0*/  MOVM.16.MT88 R7, R7 ;  /* 0x000000000707723a */ /* 0x000e280000000000 */
[----:B------:R-:W-:Y:S04]  /*01b0*/  MOVM.16.MT88 R20, R15 ;  /* 0x000000000f14723a */ /* 0x000fe80000000000 */
[----:B------:R-:W1:Y:S01]  /*01c0*/  MOVM.16.MT88 R21, R16 ;  /* 0x000000001015723a */ /* 0x000e620000000000 */
[C---:B0-----:R-:W-:Y:S08]  /*01d0*/  HMMA.16816.F32 R24, R4.reuse, R18, RZ ;  /* 0x000000120418723c */ /* 0x041ff000000018ff */
[----:B-1----:R-:W-:Y:S01]  /*01e0*/  HMMA.16816.F32 R20, R4, R20, RZ ;  /* 0x000000140414723c */ /* 0x002fe200000018ff */
[----:B------:R-:W-:-:S04]  /*01f0*/  LEA R4, P0, R2, UR6, 0x3 ;  /* 0x0000000602047c11 */ /* 0x000fc8000f8018ff */
[----:B------:R-:W-:-:S06]  /*0200*/  LEA.HI.X R5, R2, UR7, R3, 0x3, P0 ;  /* 0x0000000702057c11 */ /* 0x000fcc00080f1c03 */
[----:B------:R-:W-:Y:S04]  /*0210*/  STG.E.64 desc[UR4][R4.64], R24 ;  /* 0x0000001804007986 */ /* 0x000fe8000c101b04 */
[----:B------:R-:W-:Y:S04]  /*0220*/  STG.E.64 desc[UR4][R4.64+0x200], R26 ;  /* 0x0002001a04007986 */ /* 0x000fe8000c101b04 */
[----:B------:R-:W-:Y:S04]  /*0230*/  STG.E.64 desc[UR4][R4.64+0x20], R20 ;  /* 0x0000201404007986 */ /* 0x000fe8000c101b04 */
[----:B------:R-:W-:Y:S01]  /*0240*/  STG.E.64 desc[UR4][R4.64+0x220], R22 ;  /* 0x0002201604007986 */ /* 0x000fe2000c101b04 */
[----:B------:R-:W-:Y:S05]  /*0250*/  EXIT ;  /* 0x000000000000794d */ /* 0x000fea0003800000 */
.L_x_0:
[----:B------:R-:W-:-:S00]  /*0260*/  BRA `(.L_x_0) ;  /* 0xfffffffc00fc7947 */ /* 0x000fc0000383ffff */
[----:B------:R-:W-:-:S00]  /*0270*/  NOP ;  /* 0x0000000000007918 */ /* 0x000fc00000000000 */
        /* <DEDUP_REMOVED lines=8> */
.L_x_1:


//--------------------- .nv.shared.reserved.0     --------------------------
	.section	.nv.shared.reserved.0,"aw",@nobits
	.weak		__nv_reservedSMEM_offset_0_alias
	.size		__nv_reservedSMEM_offset_0_alias, 0, 64
	.other		__nv_reservedSMEM_offset_0_alias,@"STO_CUDA_RESERVED_SHARED STV_DEFAULT"
__nv_reservedSMEM_offset_0_alias:
	.zero		0
	.zero		64


//--------------------- .nv.constant0._Z23ConvolutionKernelTensorP6__halfS0_Pfi --------------------------
	.section	.nv.constant0._Z23ConvolutionKernelTensorP6__halfS0_Pfi,"a",@progbits
	.sectionflags	@""
	.align	4
.nv.constant0._Z23ConvolutionKernelTensorP6__halfS0_Pfi:
	.zero		924


//--------------------- SYMBOLS --------------------------

	.type		.nv.reservedSmem.offset0,@object
	.size		.nv.reservedSmem.offset0,0x4
